	.headerflags	@"EF_CUDA_TEXMODE_UNIFIED EF_CUDA_64BIT_ADDRESS EF_CUDA_ACCELERATORS EF_CUDA_SM90 EF_CUDA_VIRTUAL_SM(EF_CUDA_SM90)"
	.elftype	@"ET_EXEC"


//--------------------- .nv.info                  --------------------------
	.section	.nv.info,"",@"SHT_CUDA_INFO"
	.align	4


	//----- nvinfo : EIATTR_REGCOUNT
	.align		4
        /*0000*/ 	.byte	0x04, 0x2f
        /*0002*/ 	.short	(.L_3 - .L_2)
	.align		4
.L_2:
        /*0004*/ 	.word	index@(triton_poi_fused_add_pow_sqrt_1)
        /*0008*/ 	.word	0x0000000e


	//----- nvinfo : EIATTR_MIN_STACK_SIZE
	.align		4
.L_3:
        /*000c*/ 	.byte	0x04, 0x12
        /*000e*/ 	.short	(.L_5 - .L_4)
	.align		4
.L_4:
        /*0010*/ 	.word	index@(triton_poi_fused_add_pow_sqrt_1)
        /*0014*/ 	.word	0x00000000


	//----- nvinfo : EIATTR_FRAME_SIZE
	.align		4
.L_5:
        /*0018*/ 	.byte	0x04, 0x11
        /*001a*/ 	.short	(.L_7 - .L_6)
	.align		4
.L_6:
        /*001c*/ 	.word	index@(triton_poi_fused_add_pow_sqrt_1)
        /*0020*/ 	.word	0x00000000


	//----- nvinfo : EIATTR_MIN_STACK_SIZE
	.align		4
.L_7:
        /*0024*/ 	.byte	0x04, 0x12
        /*0026*/ 	.short	(.L_9 - .L_8)
	.align		4
.L_8:
        /*0028*/ 	.word	index@(triton_poi_fused_add_pow_sqrt_1)
        /*002c*/ 	.word	0x00000000
.L_9:


//--------------------- .nv.info.triton_poi_fused_add_pow_sqrt_1 --------------------------
	.section	.nv.info.triton_poi_fused_add_pow_sqrt_1,"",@"SHT_CUDA_INFO"
	.sectionflags	@""
	.align	4


	//----- nvinfo : EIATTR_CUDA_API_VERSION
	.align		4
        /*0000*/ 	.byte	0x04, 0x37
        /*0002*/ 	.short	(.L_11 - .L_10)
.L_10:
        /*0004*/ 	.word	0x0000007c


	//----- nvinfo : EIATTR_KPARAM_INFO
	.align		4
.L_11:
        /*0008*/ 	.byte	0x04, 0x17
        /*000a*/ 	.short	(.L_13 - .L_12)
.L_12:
        /*000c*/ 	.word	0x00000000
        /*0010*/ 	.short	0x0002
        /*0012*/ 	.short	0x0010
        /*0014*/ 	.byte	0x00, 0xf0, 0x11, 0x00


	//----- nvinfo : EIATTR_KPARAM_INFO
	.align		4
.L_13:
        /*0018*/ 	.byte	0x04, 0x17
        /*001a*/ 	.short	(.L_15 - .L_14)
.L_14:
        /*001c*/ 	.word	0x00000000
        /*0020*/ 	.short	0x0001
        /*0022*/ 	.short	0x0008
        /*0024*/ 	.byte	0x00, 0xf4, 0x21, 0x00


	//----- nvinfo : EIATTR_KPARAM_INFO
	.align		4
.L_15:
        /*0028*/ 	.byte	0x04, 0x17
        /*002a*/ 	.short	(.L_17 - .L_16)
.L_16:
        /*002c*/ 	.word	0x00000000
        /*0030*/ 	.short	0x0000
        /*0032*/ 	.short	0x0000
        /*0034*/ 	.byte	0x00, 0xf4, 0x21, 0x00


	//----- nvinfo : EIATTR_SPARSE_MMA_MASK
	.align		4
.L_17:
        /*0038*/ 	.byte	0x03, 0x50
        /*003a*/ 	.short	0x0000


	//----- nvinfo : EIATTR_MAXREG_COUNT
	.align		4
        /*003c*/ 	.byte	0x03, 0x1b
        /*003e*/ 	.short	0x00ff


	//----- nvinfo : EIATTR_EXIT_INSTR_OFFSETS
	.align		4
        /*0040*/ 	.byte	0x04, 0x1c
        /*0042*/ 	.short	(.L_19 - .L_18)


	//   ....[0]....
.L_18:
        /*0044*/ 	.word	0x00000130


	//   ....[1]....
        /*0048*/ 	.word	0x000001a0


	//----- nvinfo : EIATTR_REQNTID
	.align		4
.L_19:
        /*004c*/ 	.byte	0x04, 0x10
        /*004e*/ 	.short	(.L_21 - .L_20)
.L_20:
        /*0050*/ 	.word	0x00000080
        /*0054*/ 	.word	0x00000001
        /*0058*/ 	.word	0x00000001


	//----- nvinfo : EIATTR_CBANK_PARAM_SIZE
	.align		4
.L_21:
        /*005c*/ 	.byte	0x03, 0x19
        /*005e*/ 	.short	0x0014


	//----- nvinfo : EIATTR_PARAM_CBANK
	.align		4
        /*0060*/ 	.byte	0x04, 0x0a
        /*0062*/ 	.short	(.L_23 - .L_22)
	.align		4
.L_22:
        /*0064*/ 	.word	index@(.nv.constant0.triton_poi_fused_add_pow_sqrt_1)
        /*0068*/ 	.short	0x0210
        /*006a*/ 	.short	0x0014


	//----- nvinfo : EIATTR_SW_WAR
	.align		4
.L_23:
        /*006c*/ 	.byte	0x04, 0x36
        /*006e*/ 	.short	(.L_25 - .L_24)
.L_24:
        /*0070*/ 	.word	0x00000008
.L_25:


//--------------------- .nv.callgraph             --------------------------
	.section	.nv.callgraph,"",@"SHT_CUDA_CALLGRAPH"
	.align	4
	.sectionentsize	8
	.align		4
        /*0000*/ 	.word	0x00000000
	.align		4
        /*0004*/ 	.word	0xffffffff
	.align		4
        /*0008*/ 	.word	0x00000000
	.align		4
        /*000c*/ 	.word	0xfffffffe
	.align		4
        /*0010*/ 	.word	0x00000000
	.align		4
        /*0014*/ 	.word	0xfffffffd
	.align		4
        /*0018*/ 	.word	0x00000000
	.align		4
        /*001c*/ 	.word	0xfffffffc


//--------------------- .nv.constant4             --------------------------
	.section	.nv.constant4,"a",@progbits
	.align	8
	.align		8
.nv.constant4:
        /*0000*/ 	.dword	_$_str
	.align		8
        /*0008*/ 	.dword	_$_str_$_2


//--------------------- .text.triton_poi_fused_add_pow_sqrt_1 --------------------------
	.section	.text.triton_poi_fused_add_pow_sqrt_1,"ax",@progbits
	.align	128
        .global         triton_poi_fused_add_pow_sqrt_1
        .type           triton_poi_fused_add_pow_sqrt_1,@function
        .size           triton_poi_fused_add_pow_sqrt_1,(.L_x_1 - triton_poi_fused_add_pow_sqrt_1)
        .other          triton_poi_fused_add_pow_sqrt_1,@"STO_CUDA_ENTRY STV_DEFAULT"
triton_poi_fused_add_pow_sqrt_1:
.text.triton_poi_fused_add_pow_sqrt_1:
[----:B------:R-:W0:Y:S02]  /*0000*/  LDC R1, c[0x0][0x28] ;  /* 0x00000a00ff017b82 */ /* 0x000e240000000800 */
[----:B------:R-:W1:Y:S01]  /*0010*/  S2R R0, SR_TID.X ;  /* 0x0000000000007919 */ /* 0x000e620000002100 */
[----:B------:R-:W2:Y:S01]  /*0020*/  LDC.64 R4, c[0x0][0x218] ;  /* 0x00008600ff047b82 */ /* 0x000ea20000000a00 */
[----:B------:R-:W-:Y:S01]  /*0030*/  CS2R R8, SRZ ;  /* 0x0000000000087805 */ /* 0x000fe2000001ff00 */
[----:B------:R-:W-:Y:S01]  /*0040*/  ULDC.64 UR4, c[0x0][0x208] ;  /* 0x0000820000047ab9 */ /* 0x000fe20000000a00 */
[----:B------:R-:W3:Y:S05]  /*0050*/  S2R R7, SR_CTAID.X ;  /* 0x0000000000077919 */ /* 0x000eea0000002500 */
[----:B------:R-:W4:Y:S01]  /*0060*/  LDC.64 R2, c[0x0][0x210] ;  /* 0x00008400ff027b82 */ /* 0x000f220000000a00 */
[----:B-1----:R-:W-:-:S04]  /*0070*/  SHF.L.U32 R0, R0, 0x1, RZ ;  /* 0x0000000100007819 */ /* 0x002fc800000006ff */
[----:B------:R-:W-:-:S04]  /*0080*/  LOP3.LUT R0, R0, 0xfe, RZ, 0xc0, !PT ;  /* 0x000000fe00007812 */ /* 0x000fc800078ec0ff */
[----:B---3--:R-:W-:-:S04]  /*0090*/  LEA R7, R7, R0, 0x8 ;  /* 0x0000000007077211 */ /* 0x008fc800078e40ff */
[C---:B------:R-:W-:Y:S01]  /*00a0*/  ISETP.GE.AND P0, PT, R7.reuse, 0x100, PT ;  /* 0x000001000700780c */ /* 0x040fe20003f06270 */
[----:B--2---:R-:W-:-:S04]  /*00b0*/  IMAD.WIDE R4, R7, 0x4, R4 ;  /* 0x0000000407047825 */ /* 0x004fc800078e0204 */
[----:B----4-:R-:W-:Y:S01]  /*00c0*/  IMAD.WIDE R2, R7, 0x4, R2 ;  /* 0x0000000407027825 */ /* 0x010fe200078e0202 */
[----:B------:R-:W-:-:S07]  /*00d0*/  CS2R R6, SRZ ;  /* 0x0000000000067805 */ /* 0x000fce000001ff00 */
[----:B------:R-:W2:Y:S04]  /*00e0*/  @!P0 LDG.E.64 R8, desc[UR4][R4.64] ;  /* 0x0000000404088981 */ /* 0x000ea8000c1e1b00 */
[----:B------:R-:W3:Y:S01]  /*00f0*/  @!P0 LDG.E.64 R6, desc[UR4][R2.64] ;  /* 0x0000000402068981 */ /* 0x000ee2000c1e1b00 */
[----:B--2---:R-:W-:Y:S01]  /*0100*/  FMUL R11, R8, R8 ;  /* 0x00000008080b7220 */ /* 0x004fe20000400000 */
[----:B------:R-:W-:-:S03]  /*0110*/  FMUL R0, R9, R9 ;  /* 0x0000000909007220 */ /* 0x000fc60000400000 */
[----:B---3--:R-:W-:Y:S01]  /*0120*/  FFMA R11, R6, R6, R11 ;  /* 0x00000006060b7223 */ /* 0x008fe2000000000b */
[----:B------:R-:W-:Y:S06]  /*0130*/  @P0 EXIT ;  /* 0x000000000000094d */ /* 0x000fec0003800000 */
[----:B------:R-:W-:Y:S01]  /*0140*/  FFMA R0, R7, R7, R0 ;  /* 0x0000000707007223 */ /* 0x000fe20000000000 */
[----:B------:R-:W-:-:S03]  /*0150*/  FADD R11, R11, 4 ;  /* 0x408000000b0b7421 */ /* 0x000fc60000000000 */
[----:B------:R-:W-:Y:S01]  /*0160*/  FADD R0, R0, 4 ;  /* 0x4080000000007421 */ /* 0x000fe20000000000 */
[----:B------:R-:W-:Y:S08]  /*0170*/  MUFU.SQRT R4, R11 ;  /* 0x0000000b00047308 */ /* 0x000ff00000002000 */
[----:B------:R-:W0:Y:S02]  /*0180*/  MUFU.SQRT R5, R0 ;  /* 0x0000000000057308 */ /* 0x000e240000002000 */
[----:B0-----:R-:W-:Y:S01]  /*0190*/  STG.E.64 desc[UR4][R2.64], R4 ;  /* 0x0000000402007986 */ /* 0x001fe2000c101b04 */
[----:B------:R-:W-:Y:S05]  /*01a0*/  EXIT ;  /* 0x000000000000794d */ /* 0x000fea0003800000 */
.L_x_0:
[----:B------:R-:W-:-:S00]  /*01b0*/  BRA `(.L_x_0) ;  /* 0xfffffffc00fc7947 */ /* 0x000fc0000383ffff */
[----:B------:R-:W-:-:S00]  /*01c0*/  NOP ;  /* 0x0000000000007918 */ /* 0x000fc00000000000 */
        /* <DEDUP_REMOVED lines=11> */
.L_x_1:


//--------------------- .nv.global.init           --------------------------
	.section	.nv.global.init,"aw",@progbits
.nv.global.init:
	.type		_$_str,@object
	.size		_$_str,(_$_str_$_2 - _$_str)
_$_str:
        /*0000*/ 	.byte	0x5f, 0x5f, 0x43, 0x55, 0x44, 0x41, 0x5f, 0x46, 0x54, 0x5a, 0x00
	.type		_$_str_$_2,@object
	.size		_$_str_$_2,(.L_1 - _$_str_$_2)
_$_str_$_2:
        /*000b*/ 	.byte	0x5f, 0x5f, 0x43, 0x55, 0x44, 0x41, 0x5f, 0x50, 0x52, 0x45, 0x43, 0x5f, 0x53, 0x51, 0x52, 0x54
        /*001b*/ 	.byte	0x00
.L_1:


//--------------------- .nv.constant0.triton_poi_fused_add_pow_sqrt_1 --------------------------
	.section	.nv.constant0.triton_poi_fused_add_pow_sqrt_1,"a",@progbits
	.sectionflags	@""
	.align	4
.nv.constant0.triton_poi_fused_add_pow_sqrt_1:
	.zero		548
